	.headerflags	@"EF_CUDA_TEXMODE_UNIFIED EF_CUDA_64BIT_ADDRESS EF_CUDA_ACCELERATORS EF_CUDA_SM90 EF_CUDA_VIRTUAL_SM(EF_CUDA_SM90)"
	.elftype	@"ET_EXEC"


//--------------------- .nv.info                  --------------------------
	.section	.nv.info,"",@"SHT_CUDA_INFO"
	.align	4


	//----- nvinfo : EIATTR_REGCOUNT
	.align		4
        /*0000*/ 	.byte	0x04, 0x2f
        /*0002*/ 	.short	(.L_1 - .L_0)
	.align		4
.L_0:
        /*0004*/ 	.word	index@(triton_poi_fused_convolution_reflection_pad2d_relu_1)
        /*0008*/ 	.word	0x00000020


	//----- nvinfo : EIATTR_MIN_STACK_SIZE
	.align		4
.L_1:
        /*000c*/ 	.byte	0x04, 0x12
        /*000e*/ 	.short	(.L_3 - .L_2)
	.align		4
.L_2:
        /*0010*/ 	.word	index@(triton_poi_fused_convolution_reflection_pad2d_relu_1)
        /*0014*/ 	.word	0x00000000


	//----- nvinfo : EIATTR_FRAME_SIZE
	.align		4
.L_3:
        /*0018*/ 	.byte	0x04, 0x11
        /*001a*/ 	.short	(.L_5 - .L_4)
	.align		4
.L_4:
        /*001c*/ 	.word	index@(triton_poi_fused_convolution_reflection_pad2d_relu_1)
        /*0020*/ 	.word	0x00000000


	//----- nvinfo : EIATTR_MIN_STACK_SIZE
	.align		4
.L_5:
        /*0024*/ 	.byte	0x04, 0x12
        /*0026*/ 	.short	(.L_7 - .L_6)
	.align		4
.L_6:
        /*0028*/ 	.word	index@(triton_poi_fused_convolution_reflection_pad2d_relu_1)
        /*002c*/ 	.word	0x00000000
.L_7:


//--------------------- .nv.info.triton_poi_fused_convolution_reflection_pad2d_relu_1 --------------------------
	.section	.nv.info.triton_poi_fused_convolution_reflection_pad2d_relu_1,"",@"SHT_CUDA_INFO"
	.sectionflags	@""
	.align	4


	//----- nvinfo : EIATTR_CUDA_API_VERSION
	.align		4
        /*0000*/ 	.byte	0x04, 0x37
        /*0002*/ 	.short	(.L_9 - .L_8)
.L_8:
        /*0004*/ 	.word	0x0000007c


	//----- nvinfo : EIATTR_KPARAM_INFO
	.align		4
.L_9:
        /*0008*/ 	.byte	0x04, 0x17
        /*000a*/ 	.short	(.L_11 - .L_10)
.L_10:
        /*000c*/ 	.word	0x00000000
        /*0010*/ 	.short	0x0003
        /*0012*/ 	.short	0x0018
        /*0014*/ 	.byte	0x00, 0xf0, 0x11, 0x00


	//----- nvinfo : EIATTR_KPARAM_INFO
	.align		4
.L_11:
        /*0018*/ 	.byte	0x04, 0x17
        /*001a*/ 	.short	(.L_13 - .L_12)
.L_12:
        /*001c*/ 	.word	0x00000000
        /*0020*/ 	.short	0x0002
        /*0022*/ 	.short	0x0010
        /*0024*/ 	.byte	0x00, 0xf4, 0x21, 0x00


	//----- nvinfo : EIATTR_KPARAM_INFO
	.align		4
.L_13:
        /*0028*/ 	.byte	0x04, 0x17
        /*002a*/ 	.short	(.L_15 - .L_14)
.L_14:
        /*002c*/ 	.word	0x00000000
        /*0030*/ 	.short	0x0001
        /*0032*/ 	.short	0x0008
        /*0034*/ 	.byte	0x00, 0xf4, 0x21, 0x00


	//----- nvinfo : EIATTR_KPARAM_INFO
	.align		4
.L_15:
        /*0038*/ 	.byte	0x04, 0x17
        /*003a*/ 	.short	(.L_17 - .L_16)
.L_16:
        /*003c*/ 	.word	0x00000000
        /*0040*/ 	.short	0x0000
        /*0042*/ 	.short	0x0000
        /*0044*/ 	.byte	0x00, 0xf4, 0x21, 0x00


	//----- nvinfo : EIATTR_SPARSE_MMA_MASK
	.align		4
.L_17:
        /*0048*/ 	.byte	0x03, 0x50
        /*004a*/ 	.short	0x0000


	//----- nvinfo : EIATTR_MAXREG_COUNT
	.align		4
        /*004c*/ 	.byte	0x03, 0x1b
        /*004e*/ 	.short	0x00ff


	//----- nvinfo : EIATTR_EXIT_INSTR_OFFSETS
	.align		4
        /*0050*/ 	.byte	0x04, 0x1c
        /*0052*/ 	.short	(.L_19 - .L_18)


	//   ....[0]....
.L_18:
        /*0054*/ 	.word	0x00000e10


	//   ....[1]....
        /*0058*/ 	.word	0x00000e30


	//----- nvinfo : EIATTR_REQNTID
	.align		4
.L_19:
        /*005c*/ 	.byte	0x04, 0x10
        /*005e*/ 	.short	(.L_21 - .L_20)
.L_20:
        /*0060*/ 	.word	0x00000080
        /*0064*/ 	.word	0x00000001
        /*0068*/ 	.word	0x00000001


	//----- nvinfo : EIATTR_CBANK_PARAM_SIZE
	.align		4
.L_21:
        /*006c*/ 	.byte	0x03, 0x19
        /*006e*/ 	.short	0x001c


	//----- nvinfo : EIATTR_PARAM_CBANK
	.align		4
        /*0070*/ 	.byte	0x04, 0x0a
        /*0072*/ 	.short	(.L_23 - .L_22)
	.align		4
.L_22:
        /*0074*/ 	.word	index@(.nv.constant0.triton_poi_fused_convolution_reflection_pad2d_relu_1)
        /*0078*/ 	.short	0x0210
        /*007a*/ 	.short	0x001c


	//----- nvinfo : EIATTR_SW_WAR
	.align		4
.L_23:
        /*007c*/ 	.byte	0x04, 0x36
        /*007e*/ 	.short	(.L_25 - .L_24)
.L_24:
        /*0080*/ 	.word	0x00000008
.L_25:


//--------------------- .nv.callgraph             --------------------------
	.section	.nv.callgraph,"",@"SHT_CUDA_CALLGRAPH"
	.align	4
	.sectionentsize	8
	.align		4
        /*0000*/ 	.word	0x00000000
	.align		4
        /*0004*/ 	.word	0xffffffff
	.align		4
        /*0008*/ 	.word	0x00000000
	.align		4
        /*000c*/ 	.word	0xfffffffe
	.align		4
        /*0010*/ 	.word	0x00000000
	.align		4
        /*0014*/ 	.word	0xfffffffd
	.align		4
        /*0018*/ 	.word	0x00000000
	.align		4
        /*001c*/ 	.word	0xfffffffc


//--------------------- .text.triton_poi_fused_convolution_reflection_pad2d_relu_1 --------------------------
	.section	.text.triton_poi_fused_convolution_reflection_pad2d_relu_1,"ax",@progbits
	.align	128
        .global         triton_poi_fused_convolution_reflection_pad2d_relu_1
        .type           triton_poi_fused_convolution_reflection_pad2d_relu_1,@function
        .size           triton_poi_fused_convolution_reflection_pad2d_relu_1,(.L_x_1 - triton_poi_fused_convolution_reflection_pad2d_relu_1)
        .other          triton_poi_fused_convolution_reflection_pad2d_relu_1,@"STO_CUDA_ENTRY STV_DEFAULT"
triton_poi_fused_convolution_reflection_pad2d_relu_1:
.text.triton_poi_fused_convolution_reflection_pad2d_relu_1:
[----:B------:R-:W0:Y:S02]  /*0000*/  LDC R1, c[0x0][0x28] ;  /* 0x00000a00ff017b82 */ /* 0x000e240000000800 */
[----:B------:R-:W1:Y:S01]  /*0010*/  S2R R0, SR_TID.X ;  /* 0x0000000000007919 */ /* 0x000e620000002100 */
[----:B------:R-:W-:Y:S01]  /*0020*/  ULDC.64 UR4, c[0x0][0x208] ;  /* 0x0000820000047ab9 */ /* 0x000fe20000000a00 */
[----:B------:R-:W2:Y:S01]  /*0030*/  S2R R19, SR_CTAID.X ;  /* 0x0000000000137919 */ /* 0x000ea20000002500 */
[----:B-1----:R-:W-:-:S05]  /*0040*/  IMAD.SHL.U32 R0, R0, 0x4, RZ ;  /* 0x0000000400007824 */ /* 0x002fca00078e00ff */
[----:B------:R-:W-:-:S05]  /*0050*/  LOP3.LUT R0, R0, 0x1fc, RZ, 0xc0, !PT ;  /* 0x000001fc00007812 */ /* 0x000fca00078ec0ff */
[----:B--2---:R-:W-:-:S04]  /*0060*/  IMAD R19, R19, 0x400, R0 ;  /* 0x0000040013137824 */ /* 0x004fc800078e0200 */
[C---:B------:R-:W-:Y:S01]  /*0070*/  VIADD R8, R19.reuse, 0x3 ;  /* 0x0000000313087836 */ /* 0x040fe20000000000 */
[C---:B------:R-:W-:Y:S01]  /*0080*/  ISETP.GE.AND P1, PT, R19.reuse, 0x110400, PT ;  /* 0x001104001300780c */ /* 0x040fe20003f26270 */
[C---:B------:R-:W-:Y:S02]  /*0090*/  VIADD R10, R19.reuse, 0x2 ;  /* 0x00000002130a7836 */ /* 0x040fe40000000000 */
[----:B------:R-:W-:-:S04]  /*00a0*/  IMAD.HI R7, R19, 0x3e0f83e1, RZ ;  /* 0x3e0f83e113077827 */ /* 0x000fc800078e02ff */
[----:B------:R-:W-:Y:S01]  /*00b0*/  VIADD R6, R19, 0x1 ;  /* 0x0000000113067836 */ /* 0x000fe20000000000 */
[----:B------:R-:W-:Y:S01]  /*00c0*/  SHF.R.U32.HI R0, RZ, 0x1f, R7 ;  /* 0x0000001fff007819 */ /* 0x000fe20000011607 */
[----:B------:R-:W-:-:S03]  /*00d0*/  IMAD.HI R17, R8, 0x3e0f83e1, RZ ;  /* 0x3e0f83e108117827 */ /* 0x000fc600078e02ff */
[----:B------:R-:W-:Y:S01]  /*00e0*/  LEA.HI.SX32 R7, R7, R0, 0x1c ;  /* 0x0000000007077211 */ /* 0x000fe200078fe2ff */
[----:B------:R-:W-:Y:S01]  /*00f0*/  IMAD.HI R9, R10, 0x3e0f83e1, RZ ;  /* 0x3e0f83e10a097827 */ /* 0x000fe200078e02ff */
[----:B------:R-:W-:-:S03]  /*0100*/  SHF.R.U32.HI R12, RZ, 0x1f, R17 ;  /* 0x0000001fff0c7819 */ /* 0x000fc60000011611 */
[----:B------:R-:W-:Y:S01]  /*0110*/  IMAD.HI R11, R6, 0x3e0f83e1, RZ ;  /* 0x3e0f83e1060b7827 */ /* 0x000fe200078e02ff */
[----:B------:R-:W-:Y:S02]  /*0120*/  SHF.R.U32.HI R14, RZ, 0x1f, R9 ;  /* 0x0000001fff0e7819 */ /* 0x000fe40000011609 */
[----:B------:R-:W-:Y:S01]  /*0130*/  LEA.HI.SX32 R17, R17, R12, 0x1c ;  /* 0x0000000c11117211 */ /* 0x000fe200078fe2ff */
[----:B------:R-:W-:Y:S01]  /*0140*/  IMAD.HI R2, R19, 0x3c2e1347, RZ ;  /* 0x3c2e134713027827 */ /* 0x000fe200078e02ff */
[----:B------:R-:W-:Y:S02]  /*0150*/  SHF.R.U32.HI R0, RZ, 0x1f, R11 ;  /* 0x0000001fff007819 */ /* 0x000fe4000001160b */
[----:B------:R-:W-:Y:S01]  /*0160*/  LEA.HI.SX32 R9, R9, R14, 0x1c ;  /* 0x0000000e09097211 */ /* 0x000fe200078fe2ff */
[C---:B------:R-:W-:Y:S01]  /*0170*/  VIADD R4, R19.reuse, 0x200 ;  /* 0x0000020013047836 */ /* 0x040fe20000000000 */
[----:B------:R-:W-:Y:S01]  /*0180*/  SHF.R.U32.HI R3, RZ, 0x1f, R2 ;  /* 0x0000001fff037819 */ /* 0x000fe20000011602 */
[----:B------:R-:W-:Y:S01]  /*0190*/  VIADD R12, R19, 0x201 ;  /* 0x00000201130c7836 */ /* 0x000fe20000000000 */
[----:B------:R-:W-:Y:S01]  /*01a0*/  IADD3 R14, R19, 0x202, RZ ;  /* 0x00000202130e7810 */ /* 0x000fe20007ffe0ff */
[----:B------:R-:W-:Y:S01]  /*01b0*/  IMAD.HI R5, R4, 0x3e0f83e1, RZ ;  /* 0x3e0f83e104057827 */ /* 0x000fe200078e02ff */
[----:B------:R-:W-:-:S02]  /*01c0*/  LEA.HI.SX32 R11, R11, R0, 0x1c ;  /* 0x000000000b0b7211 */ /* 0x000fc400078fe2ff */
[----:B------:R-:W-:Y:S01]  /*01d0*/  LEA.HI.SX32 R2, R2, R3, 0x16 ;  /* 0x0000000302027211 */ /* 0x000fe200078fb2ff */
[C---:B------:R-:W-:Y:S01]  /*01e0*/  IMAD.HI R18, R4.reuse, 0x3c2e1347, RZ ;  /* 0x3c2e134704127827 */ /* 0x040fe200078e02ff */
[----:B------:R-:W-:Y:S02]  /*01f0*/  SHF.R.U32.HI R0, RZ, 0x1f, R5 ;  /* 0x0000001fff007819 */ /* 0x000fe40000011605 */
[----:B------:R-:W-:Y:S01]  /*0200*/  ISETP.GE.AND P0, PT, R4, 0x110400, PT ;  /* 0x001104000400780c */ /* 0x000fe20003f06270 */
[----:B------:R-:W-:Y:S01]  /*0210*/  VIADD R13, R19, 0x203 ;  /* 0x00000203130d7836 */ /* 0x000fe20000000000 */
[----:B------:R-:W-:Y:S01]  /*0220*/  SHF.R.U32.HI R21, RZ, 0x1f, R18 ;  /* 0x0000001fff157819 */ /* 0x000fe20000011612 */
[----:B------:R-:W-:Y:S01]  /*0230*/  IMAD.HI R15, R12, 0x3e0f83e1, RZ ;  /* 0x3e0f83e10c0f7827 */ /* 0x000fe200078e02ff */
[----:B------:R-:W-:Y:S02]  /*0240*/  LEA.HI.SX32 R5, R5, R0, 0x1c ;  /* 0x0000000005057211 */ /* 0x000fe400078fe2ff */
[----:B------:R-:W-:Y:S01]  /*0250*/  LEA.HI.SX32 R0, R18, R21, 0x16 ;  /* 0x0000001512007211 */ /* 0x000fe200078fb2ff */
[----:B------:R-:W-:Y:S01]  /*0260*/  IMAD.HI R3, R13, 0x3e0f83e1, RZ ;  /* 0x3e0f83e10d037827 */ /* 0x000fe200078e02ff */
[----:B------:R-:W-:-:S02]  /*0270*/  SHF.R.U32.HI R16, RZ, 0x1f, R15 ;  /* 0x0000001fff107819 */ /* 0x000fc4000001160f */
[----:B------:R-:W-:Y:S01]  /*0280*/  LEA R29, R0, 0xfff, 0xc ;  /* 0x00000fff001d7811 */ /* 0x000fe200078e60ff */
[----:B------:R-:W-:Y:S01]  /*0290*/  IMAD.HI R20, R14, 0x3e0f83e1, RZ ;  /* 0x3e0f83e10e147827 */ /* 0x000fe200078e02ff */
[----:B------:R-:W-:Y:S02]  /*02a0*/  SHF.R.U32.HI R18, RZ, 0x1f, R3 ;  /* 0x0000001fff127819 */ /* 0x000fe40000011603 */
[----:B------:R-:W-:Y:S01]  /*02b0*/  LEA.HI.SX32 R15, R15, R16, 0x1c ;  /* 0x000000100f0f7211 */ /* 0x000fe200078fe2ff */
[----:B------:R-:W-:Y:S01]  /*02c0*/  IMAD.HI R22, R7, 0x3e0f83e1, RZ ;  /* 0x3e0f83e107167827 */ /* 0x000fe200078e02ff */
[----:B------:R-:W-:Y:S02]  /*02d0*/  SHF.R.U32.HI R21, RZ, 0x1f, R20 ;  /* 0x0000001fff157819 */ /* 0x000fe40000011614 */
[----:B------:R-:W-:Y:S01]  /*02e0*/  LEA.HI.SX32 R16, R3, R18, 0x1c ;  /* 0x0000001203107211 */ /* 0x000fe200078fe2ff */
[----:B------:R-:W-:Y:S01]  /*02f0*/  IMAD R15, R15, 0x42, RZ ;  /* 0x000000420f0f7824 */ /* 0x000fe200078e02ff */
[----:B------:R-:W-:Y:S01]  /*0300*/  LEA.HI.SX32 R3, R20, R21, 0x1c ;  /* 0x0000001514037211 */ /* 0x000fe200078fe2ff */
[----:B------:R-:W-:Y:S01]  /*0310*/  IMAD R20, R11, 0x42, RZ ;  /* 0x000000420b147824 */ /* 0x000fe200078e02ff */
[----:B------:R-:W-:Y:S01]  /*0320*/  SHF.R.U32.HI R23, RZ, 0x1f, R22 ;  /* 0x0000001fff177819 */ /* 0x000fe20000011616 */
[----:B------:R-:W-:Y:S01]  /*0330*/  IMAD R21, R17, 0x42, RZ ;  /* 0x0000004211157824 */ /* 0x000fe200078e02ff */
[----:B------:R-:W-:Y:S01]  /*0340*/  LOP3.LUT R15, RZ, R15, RZ, 0x33, !PT ;  /* 0x0000000fff0f7212 */ /* 0x000fe200078e33ff */
[----:B------:R-:W-:Y:S01]  /*0350*/  IMAD.HI R17, R5, 0x3e0f83e1, RZ ;  /* 0x3e0f83e105117827 */ /* 0x000fe200078e02ff */
[----:B------:R-:W-:-:S02]  /*0360*/  LEA.HI.SX32 R11, R22, R23, 0x1c ;  /* 0x00000017160b7211 */ /* 0x000fc400078fe2ff */
[----:B------:R-:W-:Y:S01]  /*0370*/  LOP3.LUT R23, RZ, R20, RZ, 0x33, !PT ;  /* 0x00000014ff177212 */ /* 0x000fe200078e33ff */
[----:B------:R-:W-:Y:S01]  /*0380*/  IMAD R16, R16, 0x42, RZ ;  /* 0x0000004210107824 */ /* 0x000fe200078e02ff */
[----:B------:R-:W-:Y:S01]  /*0390*/  SHF.R.U32.HI R20, RZ, 0x1f, R17 ;  /* 0x0000001fff147819 */ /* 0x000fe20000011611 */
[----:B------:R-:W-:Y:S01]  /*03a0*/  IMAD.IADD R12, R12, 0x1, R15 ;  /* 0x000000010c0c7824 */ /* 0x000fe200078e020f */
[----:B------:R-:W-:Y:S01]  /*03b0*/  LOP3.LUT R21, RZ, R21, RZ, 0x33, !PT ;  /* 0x00000015ff157212 */ /* 0x000fe200078e33ff */
[----:B------:R-:W-:Y:S01]  /*03c0*/  IMAD R11, R11, 0x42, RZ ;  /* 0x000000420b0b7824 */ /* 0x000fe200078e02ff */
[----:B------:R-:W-:Y:S01]  /*03d0*/  LEA.HI.SX32 R17, R17, R20, 0x1c ;  /* 0x0000001411117211 */ /* 0x000fe200078fe2ff */
[----:B------:R-:W-:Y:S01]  /*03e0*/  IMAD.HI R20, R3, 0x3e0f83e1, RZ ;  /* 0x3e0f83e103147827 */ /* 0x000fe200078e02ff */
[----:B------:R-:W-:-:S03]  /*03f0*/  LOP3.LUT R16, RZ, R16, RZ, 0x33, !PT ;  /* 0x00000010ff107212 */ /* 0x000fc600078e33ff */
[----:B------:R-:W-:Y:S01]  /*0400*/  IMAD.IADD R8, R8, 0x1, R21 ;  /* 0x0000000108087824 */ /* 0x000fe200078e0215 */
[----:B------:R-:W-:Y:S01]  /*0410*/  SHF.R.U32.HI R15, RZ, 0x1f, R20 ;  /* 0x0000001fff0f7819 */ /* 0x000fe20000011614 */
[----:B------:R-:W-:Y:S02]  /*0420*/  IMAD R22, R9, 0x42, RZ ;  /* 0x0000004209167824 */ /* 0x000fe400078e02ff */
[----:B------:R-:W-:Y:S01]  /*0430*/  IMAD R21, R5, 0x42, RZ ;  /* 0x0000004205157824 */ /* 0x000fe200078e02ff */
[----:B------:R-:W-:Y:S01]  /*0440*/  LEA.HI.SX32 R15, R20, R15, 0x1c ;  /* 0x0000000f140f7211 */ /* 0x000fe200078fe2ff */
[----:B------:R-:W-:Y:S01]  /*0450*/  IMAD.IADD R13, R13, 0x1, R16 ;  /* 0x000000010d0d7824 */ /* 0x000fe200078e0210 */
[----:B------:R-:W-:Y:S01]  /*0460*/  LOP3.LUT R16, RZ, R11, RZ, 0x33, !PT ;  /* 0x0000000bff107212 */ /* 0x000fe200078e33ff */
[----:B------:R-:W-:Y:S01]  /*0470*/  IMAD R17, R17, 0x42, RZ ;  /* 0x0000004211117824 */ /* 0x000fe200078e02ff */
[----:B------:R-:W-:Y:S01]  /*0480*/  LOP3.LUT R25, RZ, R22, RZ, 0x33, !PT ;  /* 0x00000016ff197212 */ /* 0x000fe200078e33ff */
[----:B------:R-:W-:Y:S01]  /*0490*/  IMAD R22, R3, 0x42, RZ ;  /* 0x0000004203167824 */ /* 0x000fe200078e02ff */
[----:B------:R-:W-:Y:S01]  /*04a0*/  LOP3.LUT R21, RZ, R21, RZ, 0x33, !PT ;  /* 0x00000015ff157212 */ /* 0x000fe200078e33ff */
[----:B------:R-:W-:Y:S01]  /*04b0*/  IMAD R20, R15, 0x42, RZ ;  /* 0x000000420f147824 */ /* 0x000fe200078e02ff */
[----:B------:R-:W-:Y:S01]  /*04c0*/  IADD3 R15, R7, R16, RZ ;  /* 0x00000010070f7210 */ /* 0x000fe20007ffe0ff */
[----:B------:R-:W-:Y:S01]  /*04d0*/  IMAD R11, R7, 0x42, RZ ;  /* 0x00000042070b7824 */ /* 0x000fe200078e02ff */
[----:B------:R-:W-:Y:S01]  /*04e0*/  LEA.HI R7, R2, R2, RZ, 0x6 ;  /* 0x0000000202077211 */ /* 0x000fe200078f30ff */
[----:B------:R-:W-:Y:S01]  /*04f0*/  IMAD.IADD R10, R10, 0x1, R25 ;  /* 0x000000010a0a7824 */ /* 0x000fe200078e0219 */
[----:B------:R-:W-:Y:S01]  /*0500*/  LOP3.LUT R16, RZ, R17, RZ, 0x33, !PT ;  /* 0x00000011ff107212 */ /* 0x000fe200078e33ff */
[----:B------:R-:W-:Y:S01]  /*0510*/  IMAD.IADD R4, R4, 0x1, R21 ;  /* 0x0000000104047824 */ /* 0x000fe200078e0215 */
[----:B------:R-:W-:Y:S01]  /*0520*/  LOP3.LUT R21, RZ, R22, RZ, 0x33, !PT ;  /* 0x00000016ff157212 */ /* 0x000fe200078e33ff */
[----:B------:R-:W-:Y:S01]  /*0530*/  IMAD.IADD R6, R6, 0x1, R23 ;  /* 0x0000000106067824 */ /* 0x000fe200078e0217 */
[----:B------:R-:W-:Y:S01]  /*0540*/  LOP3.LUT R7, R7, 0xffffffc0, RZ, 0xc0, !PT ;  /* 0xffffffc007077812 */ /* 0x000fe200078ec0ff */
[----:B------:R-:W-:Y:S01]  /*0550*/  IMAD.HI R18, R9, 0x3e0f83e1, RZ ;  /* 0x3e0f83e109127827 */ /* 0x000fe200078e02ff */
[----:B------:R-:W-:-:S02]  /*0560*/  IABS R10, R10 ;  /* 0x0000000a000a7213 */ /* 0x000fc40000000000 */
[----:B------:R-:W-:Y:S01]  /*0570*/  LOP3.LUT R20, RZ, R20, RZ, 0x33, !PT ;  /* 0x00000014ff147212 */ /* 0x000fe200078e33ff */
[----:B------:R-:W-:Y:S01]  /*0580*/  IMAD.IADD R5, R5, 0x1, R16 ;  /* 0x0000000105057824 */ /* 0x000fe200078e0210 */
[----:B------:R-:W-:Y:S01]  /*0590*/  LOP3.LUT R16, RZ, R11, RZ, 0x33, !PT ;  /* 0x0000000bff107212 */ /* 0x000fe200078e33ff */
[----:B------:R-:W-:Y:S01]  /*05a0*/  IMAD.IADD R14, R14, 0x1, R21 ;  /* 0x000000010e0e7824 */ /* 0x000fe200078e0215 */
[C---:B------:R-:W-:Y:S01]  /*05b0*/  LEA R11, R2.reuse, 0xfff, 0xc ;  /* 0x00000fff020b7811 */ /* 0x040fe200078e60ff */
[----:B------:R-:W-:Y:S01]  /*05c0*/  IMAD.IADD R21, R2, 0x1, -R7 ;  /* 0x0000000102157824 */ /* 0x000fe200078e0a07 */
[----:B------:R-:W-:Y:S01]  /*05d0*/  IABS R2, R6 ;  /* 0x0000000600027213 */ /* 0x000fe20000000000 */
[----:B------:R-:W-:Y:S01]  /*05e0*/  IMAD.IADD R16, R19, 0x1, R16 ;  /* 0x0000000113107824 */ /* 0x000fe200078e0210 */
[----:B------:R-:W-:Y:S01]  /*05f0*/  IABS R6, R8 ;  /* 0x0000000800067213 */ /* 0x000fe20000000000 */
[----:B------:R-:W-:Y:S01]  /*0600*/  IMAD.MOV.U32 R8, RZ, RZ, R10 ;  /* 0x000000ffff087224 */ /* 0x000fe200078e000a */
[----:B------:R-:W-:Y:S01]  /*0610*/  SHF.R.U32.HI R23, RZ, 0x1f, R18 ;  /* 0x0000001fff177819 */ /* 0x000fe20000011612 */
[----:B------:R-:W-:Y:S01]  /*0620*/  IMAD.IADD R3, R3, 0x1, R20 ;  /* 0x0000000103037824 */ /* 0x000fe200078e0214 */
[----:B------:R-:W-:Y:S01]  /*0630*/  IABS R7, R16 ;  /* 0x0000001000077213 */ /* 0x000fe20000000000 */
[----:B------:R-:W-:Y:S01]  /*0640*/  VIADD R8, R8, 0xffffffc1 ;  /* 0xffffffc108087836 */ /* 0x000fe20000000000 */
[----:B------:R-:W-:Y:S01]  /*0650*/  LEA.HI.SX32 R18, R18, R23, 0x1c ;  /* 0x0000001712127211 */ /* 0x000fe200078fe2ff */
[----:B------:R-:W-:Y:S01]  /*0660*/  VIADD R6, R6, 0xffffffc1 ;  /* 0xffffffc106067836 */ /* 0x000fe20000000000 */
[----:B------:R-:W-:Y:S01]  /*0670*/  LEA.HI R23, R0, R0, RZ, 0x6 ;  /* 0x0000000000177211 */ /* 0x000fe200078f30ff */
[----:B------:R-:W-:Y:S01]  /*0680*/  VIADD R7, R7, 0xffffffc1 ;  /* 0xffffffc107077836 */ /* 0x000fe20000000000 */
[----:B------:R-:W-:Y:S01]  /*0690*/  IABS R10, R8 ;  /* 0x00000008000a7213 */ /* 0x000fe20000000000 */
[----:B------:R-:W-:Y:S01]  /*06a0*/  IMAD R18, R18, 0x42, RZ ;  /* 0x0000004212127824 */ /* 0x000fe200078e02ff */
[----:B------:R-:W-:-:S02]  /*06b0*/  LOP3.LUT R23, R23, 0xffffffc0, RZ, 0xc0, !PT ;  /* 0xffffffc017177812 */ /* 0x000fc400078ec0ff */
[----:B------:R-:W-:Y:S01]  /*06c0*/  IABS R16, R6 ;  /* 0x0000000600107213 */ /* 0x000fe20000000000 */
[----:B------:R-:W-:Y:S01]  /*06d0*/  IMAD.MOV.U32 R6, RZ, RZ, R10 ;  /* 0x000000ffff067224 */ /* 0x000fe200078e000a */
[----:B------:R-:W-:Y:S01]  /*06e0*/  LOP3.LUT R18, RZ, R18, RZ, 0x33, !PT ;  /* 0x00000012ff127212 */ /* 0x000fe200078e33ff */
[----:B------:R-:W-:Y:S01]  /*06f0*/  IMAD.IADD R23, R0, 0x1, -R23 ;  /* 0x0000000100177824 */ /* 0x000fe200078e0a17 */
[----:B------:R-:W-:Y:S01]  /*0700*/  IABS R0, R12 ;  /* 0x0000000c00007213 */ /* 0x000fe20000000000 */
[----:B------:R-:W-:Y:S01]  /*0710*/  IMAD.MOV.U32 R10, RZ, RZ, R16 ;  /* 0x000000ffff0a7224 */ /* 0x000fe200078e0010 */
[----:B------:R-:W-:Y:S01]  /*0720*/  IABS R16, R4 ;  /* 0x0000000400107213 */ /* 0x000fe20000000000 */
[----:B------:R-:W-:Y:S01]  /*0730*/  IMAD.IADD R9, R9, 0x1, R18 ;  /* 0x0000000109097824 */ /* 0x000fe200078e0212 */
[----:B------:R-:W-:Y:S01]  /*0740*/  IADD3 R2, R2, -0x3f, RZ ;  /* 0xffffffc102027810 */ /* 0x000fe20007ffe0ff */
[----:B------:R-:W-:Y:S01]  /*0750*/  VIADD R0, R0, 0xffffffc1 ;  /* 0xffffffc100007836 */ /* 0x000fe20000000000 */
[----:B------:R-:W-:Y:S01]  /*0760*/  IABS R4, R13 ;  /* 0x0000000d00047213 */ /* 0x000fe20000000000 */
[----:B------:R-:W-:Y:S01]  /*0770*/  IMAD.MOV.U32 R12, RZ, RZ, R16 ;  /* 0x000000ffff0c7224 */ /* 0x000fe200078e0010 */
[----:B------:R-:W-:-:S02]  /*0780*/  IABS R7, R7 ;  /* 0x0000000700077213 */ /* 0x000fc40000000000 */
[----:B------:R-:W-:Y:S01]  /*0790*/  IABS R13, R14 ;  /* 0x0000000e000d7213 */ /* 0x000fe20000000000 */
[----:B------:R-:W-:Y:S01]  /*07a0*/  VIADD R12, R12, 0xffffffc1 ;  /* 0xffffffc10c0c7836 */ /* 0x000fe20000000000 */
[----:B------:R-:W-:Y:S01]  /*07b0*/  IABS R14, R15 ;  /* 0x0000000f000e7213 */ /* 0x000fe20000000000 */
[----:B------:R-:W-:Y:S01]  /*07c0*/  IMAD.MOV.U32 R8, RZ, RZ, R7 ;  /* 0x000000ffff087224 */ /* 0x000fe200078e0007 */
[----:B------:R-:W-:Y:S01]  /*07d0*/  IABS R2, R2 ;  /* 0x0000000200027213 */ /* 0x000fe20000000000 */
[----:B------:R-:W-:Y:S01]  /*07e0*/  VIADD R4, R4, 0xffffffc1 ;  /* 0xffffffc104047836 */ /* 0x000fe20000000000 */
[----:B------:R-:W-:Y:S01]  /*07f0*/  IABS R16, R0 ;  /* 0x0000000000107213 */ /* 0x000fe20000000000 */
[----:B------:R-:W-:Y:S01]  /*0800*/  VIADD R0, R14, 0xffffffc1 ;  /* 0xffffffc10e007836 */ /* 0x000fe20000000000 */
[----:B------:R-:W-:Y:S01]  /*0810*/  IADD3 R13, R13, -0x3f, RZ ;  /* 0xffffffc10d0d7810 */ /* 0x000fe20007ffe0ff */
[C---:B------:R-:W-:Y:S01]  /*0820*/  IMAD.IADD R7, R11.reuse, 0x1, -R2 ;  /* 0x000000010b077824 */ /* 0x040fe200078e0a02 */
[----:B------:R-:W-:Y:S01]  /*0830*/  IABS R9, R9 ;  /* 0x0000000900097213 */ /* 0x000fe20000000000 */
[C---:B------:R-:W-:Y:S01]  /*0840*/  IMAD.IADD R8, R11.reuse, 0x1, -R8 ;  /* 0x000000010b087824 */ /* 0x040fe200078e0a08 */
[----:B------:R-:W-:Y:S01]  /*0850*/  IADD3 R2, R11, -R6, RZ ;  /* 0x800000060b027210 */ /* 0x000fe20007ffe0ff */
[----:B------:R-:W-:Y:S01]  /*0860*/  IMAD.IADD R6, R11, 0x1, -R10 ;  /* 0x000000010b067824 */ /* 0x000fe200078e0a0a */
[----:B------:R-:W-:Y:S01]  /*0870*/  IABS R15, R12 ;  /* 0x0000000c000f7213 */ /* 0x000fe20000000000 */
[----:B------:R-:W1:Y:S01]  /*0880*/  LDC.64 R10, c[0x0][0x210] ;  /* 0x00008400ff0a7b82 */ /* 0x000e620000000a00 */
[----:B------:R-:W-:Y:S01]  /*0890*/  IABS R18, R13 ;  /* 0x0000000d00127213 */ /* 0x000fe20000000000 */
[----:B------:R-:W-:Y:S01]  /*08a0*/  VIADD R9, R9, 0xffffffc1 ;  /* 0xffffffc109097836 */ /* 0x000fe20000000000 */
[----:B------:R-:W-:Y:S01]  /*08b0*/  IABS R13, R0 ;  /* 0x00000000000d7213 */ /* 0x000fe20000000000 */
[----:B------:R-:W-:Y:S01]  /*08c0*/  IMAD.MOV.U32 R14, RZ, RZ, R15 ;  /* 0x000000ffff0e7224 */ /* 0x000fe200078e000f */
[----:B------:R-:W-:Y:S01]  /*08d0*/  IABS R5, R5 ;  /* 0x0000000500057213 */ /* 0x000fe20000000000 */
[----:B------:R-:W-:Y:S01]  /*08e0*/  IMAD.IADD R0, R29, 0x1, -R18 ;  /* 0x000000011d007824 */ /* 0x000fe200078e0a12 */
[----:B------:R-:W-:Y:S01]  /*08f0*/  IABS R15, R9 ;  /* 0x00000009000f7213 */ /* 0x000fe20000000000 */
[C---:B------:R-:W-:Y:S01]  /*0900*/  IMAD R25, R13.reuse, -0x40, R8 ;  /* 0xffffffc00d197824 */ /* 0x040fe200078e0208 */
[----:B------:R-:W-:Y:S01]  /*0910*/  IABS R20, R4 ;  /* 0x0000000400147213 */ /* 0x000fe20000000000 */
[----:B------:R-:W2:Y:S01]  /*0920*/  LDC.64 R8, c[0x0][0x218] ;  /* 0x00008600ff087b82 */ /* 0x000ea20000000a00 */
[----:B------:R-:W-:Y:S01]  /*0930*/  IABS R4, R3 ;  /* 0x0000000300047213 */ /* 0x000fe20000000000 */
[----:B------:R-:W-:Y:S01]  /*0940*/  IMAD.MOV.U32 R12, RZ, RZ, R5 ;  /* 0x000000ffff0c7224 */ /* 0x000fe200078e0005 */
[----:B------:R-:W-:Y:S01]  /*0950*/  IADD3 R5, R29, -R16, RZ ;  /* 0x800000101d057210 */ /* 0x000fe20007ffe0ff */
[----:B------:R-:W-:Y:S01]  /*0960*/  IMAD R7, R13, -0x40, R7 ;  /* 0xffffffc00d077824 */ /* 0x000fe200078e0207 */
[----:B------:R-:W-:Y:S01]  /*0970*/  CS2R R16, SRZ ;  /* 0x0000000000107805 */ /* 0x000fe2000001ff00 */
[----:B------:R-:W-:-:S02]  /*0980*/  VIADD R12, R12, 0xffffffc1 ;  /* 0xffffffc10c0c7836 */ /* 0x000fc40000000000 */
[----:B------:R-:W-:Y:S02]  /*0990*/  VIADD R4, R4, 0xffffffc1 ;  /* 0xffffffc104047836 */ /* 0x000fe40000000000 */
[----:B------:R-:W-:Y:S01]  /*09a0*/  IMAD R13, R15, -0x40, R2 ;  /* 0xffffffc00f0d7824 */ /* 0x000fe200078e0202 */
[----:B------:R-:W-:Y:S01]  /*09b0*/  IABS R12, R12 ;  /* 0x0000000c000c7213 */ /* 0x000fe20000000000 */
[C---:B------:R-:W-:Y:S01]  /*09c0*/  IMAD.IADD R3, R29.reuse, 0x1, -R14 ;  /* 0x000000011d037824 */ /* 0x040fe200078e0a0e */
[----:B------:R-:W-:Y:S01]  /*09d0*/  IABS R2, R4 ;  /* 0x0000000400027213 */ /* 0x000fe20000000000 */
[----:B------:R-:W-:Y:S02]  /*09e0*/  IMAD.IADD R29, R29, 0x1, -R20 ;  /* 0x000000011d1d7824 */ /* 0x000fe400078e0a14 */
[----:B-1----:R-:W-:-:S04]  /*09f0*/  IMAD.WIDE R26, R7, 0x4, R10 ;  /* 0x00000004071a7825 */ /* 0x002fc800078e020a */
[----:B------:R-:W-:Y:S01]  /*0a00*/  IMAD R15, R15, -0x40, R6 ;  /* 0xffffffc00f0f7824 */ /* 0x000fe200078e0206 */
[----:B------:R1:W3:Y:S01]  /*0a10*/  @!P1 LDG.E.EL R17, desc[UR4][R26.64] ;  /* 0x000000041a119981 */ /* 0x0002e2000c2e1900 */
[C---:B------:R-:W-:Y:S02]  /*0a20*/  IMAD R3, R12.reuse, -0x40, R3 ;  /* 0xffffffc00c037824 */ /* 0x040fe400078e0203 */
[----:B------:R-:W-:Y:S02]  /*0a30*/  IMAD R5, R12, -0x40, R5 ;  /* 0xffffffc00c057824 */ /* 0x000fe400078e0205 */
[----:B------:R-:W-:-:S04]  /*0a40*/  IMAD.WIDE R24, R25, 0x4, R10 ;  /* 0x0000000419187825 */ /* 0x000fc800078e020a */
[C---:B------:R-:W-:Y:S01]  /*0a50*/  IMAD R7, R2.reuse, -0x40, R0 ;  /* 0xffffffc002077824 */ /* 0x040fe200078e0200 */
[----:B------:R4:W5:Y:S01]  /*0a60*/  @!P1 LDG.E.EL R16, desc[UR4][R24.64] ;  /* 0x0000000418109981 */ /* 0x000962000c2e1900 */
[----:B------:R-:W-:Y:S01]  /*0a70*/  IMAD R29, R2, -0x40, R29 ;  /* 0xffffffc0021d7824 */ /* 0x000fe200078e021d */
[----:B-1----:R-:W-:Y:S01]  /*0a80*/  CS2R R26, SRZ ;  /* 0x00000000001a7805 */ /* 0x002fe2000001ff00 */
[----:B------:R-:W-:-:S04]  /*0a90*/  IMAD.WIDE R12, R13, 0x4, R10 ;  /* 0x000000040d0c7825 */ /* 0x000fc800078e020a */
[----:B------:R-:W-:-:S04]  /*0aa0*/  IMAD.WIDE R14, R15, 0x4, R10 ;  /* 0x000000040f0e7825 */ /* 0x000fc800078e020a */
[----:B------:R-:W-:Y:S01]  /*0ab0*/  IMAD.WIDE R2, R3, 0x4, R10 ;  /* 0x0000000403027825 */ /* 0x000fe200078e020a */
[----:B----4-:R-:W-:-:S03]  /*0ac0*/  CS2R R24, SRZ ;  /* 0x0000000000187805 */ /* 0x010fc6000001ff00 */
[----:B------:R-:W-:-:S04]  /*0ad0*/  IMAD.WIDE R4, R5, 0x4, R10 ;  /* 0x0000000405047825 */ /* 0x000fc800078e020a */
[----:B------:R-:W-:-:S04]  /*0ae0*/  IMAD.WIDE R6, R7, 0x4, R10 ;  /* 0x0000000407067825 */ /* 0x000fc800078e020a */
[----:B------:R-:W-:Y:S02]  /*0af0*/  IMAD.MOV.U32 R0, RZ, RZ, RZ ;  /* 0x000000ffff007224 */ /* 0x000fe400078e00ff */
[----:B------:R-:W-:Y:S01]  /*0b00*/  IMAD.WIDE R10, R29, 0x4, R10 ;  /* 0x000000041d0a7825 */ /* 0x000fe200078e020a */
[----:B------:R-:W-:-:S03]  /*0b10*/  CS2R R28, SRZ ;  /* 0x00000000001c7805 */ /* 0x000fc6000001ff00 */
[----:B------:R-:W-:Y:S01]  /*0b20*/  IMAD.MOV.U32 R18, RZ, RZ, RZ ;  /* 0x000000ffff127224 */ /* 0x000fe200078e00ff */
[----:B------:R1:W4:Y:S01]  /*0b30*/  @!P1 LDG.E.EL R0, desc[UR4][R12.64] ;  /* 0x000000040c009981 */ /* 0x000322000c2e1900 */
[----:B--2---:R-:W-:-:S03]  /*0b40*/  IMAD.WIDE R20, R21, 0x4, R8 ;  /* 0x0000000415147825 */ /* 0x004fc600078e0208 */
[----:B------:R-:W2:Y:S01]  /*0b50*/  @!P0 LDG.E.EL R26, desc[UR4][R10.64] ;  /* 0x000000040a1a8981 */ /* 0x000ea2000c2e1900 */
[----:B------:R-:W-:Y:S01]  /*0b60*/  IMAD.WIDE R8, R23, 0x4, R8 ;  /* 0x0000000417087825 */ /* 0x000fe200078e0208 */
[----:B------:R-:W-:Y:S02]  /*0b70*/  CS2R R22, SRZ ;  /* 0x0000000000167805 */ /* 0x000fe4000001ff00 */
[----:B------:R-:W4:Y:S01]  /*0b80*/  @!P1 LDG.E.EL R27, desc[UR4][R20.64] ;  /* 0x00000004141b9981 */ /* 0x000f22000c2e1900 */
[----:B-1----:R-:W-:-:S03]  /*0b90*/  CS2R R12, SRZ ;  /* 0x00000000000c7805 */ /* 0x002fc6000001ff00 */
[----:B------:R1:W2:Y:S04]  /*0ba0*/  @!P1 LDG.E.EL R18, desc[UR4][R14.64] ;  /* 0x000000040e129981 */ /* 0x0002a8000c2e1900 */
[----:B------:R-:W5:Y:S04]  /*0bb0*/  @!P1 LDG.E.EL R29, desc[UR4][R20.64] ;  /* 0x00000004141d9981 */ /* 0x000f68000c2e1900 */
[----:B------:R-:W3:Y:S01]  /*0bc0*/  @!P1 LDG.E.EL R24, desc[UR4][R20.64] ;  /* 0x0000000414189981 */ /* 0x000ee2000c2e1900 */
[----:B-1----:R-:W-:-:S03]  /*0bd0*/  CS2R R14, SRZ ;  /* 0x00000000000e7805 */ /* 0x002fc6000001ff00 */
[----:B------:R-:W2:Y:S04]  /*0be0*/  @!P1 LDG.E.EL R25, desc[UR4][R20.64] ;  /* 0x0000000414199981 */ /* 0x000ea8000c2e1900 */
[----:B------:R1:W2:Y:S04]  /*0bf0*/  @!P0 LDG.E.EL R23, desc[UR4][R2.64] ;  /* 0x0000000402178981 */ /* 0x0002a8000c2e1900 */
[----:B------:R-:W2:Y:S04]  /*0c00*/  @!P0 LDG.E.EL R12, desc[UR4][R8.64] ;  /* 0x00000004080c8981 */ /* 0x000ea8000c2e1900 */
[----:B------:R5:W2:Y:S01]  /*0c10*/  @!P0 LDG.E.EL R22, desc[UR4][R4.64] ;  /* 0x0000000404168981 */ /* 0x000aa2000c2e1900 */
[----:B-1----:R-:W1:Y:S03]  /*0c20*/  LDC.64 R2, c[0x0][0x220] ;  /* 0x00008800ff027b82 */ /* 0x002e660000000a00 */
[----:B------:R-:W2:Y:S04]  /*0c30*/  @!P0 LDG.E.EL R13, desc[UR4][R8.64] ;  /* 0x00000004080d8981 */ /* 0x000ea8000c2e1900 */
[----:B------:R2:W2:Y:S04]  /*0c40*/  @!P0 LDG.E.EL R14, desc[UR4][R6.64] ;  /* 0x00000004060e8981 */ /* 0x0004a8000c2e1900 */
[----:B------:R-:W2:Y:S04]  /*0c50*/  @!P0 LDG.E.EL R15, desc[UR4][R8.64] ;  /* 0x00000004080f8981 */ /* 0x000ea8000c2e1900 */
[----:B------:R-:W2:Y:S01]  /*0c60*/  @!P0 LDG.E.EL R28, desc[UR4][R8.64] ;  /* 0x00000004081c8981 */ /* 0x000ea2000c2e1900 */
[----:B-1----:R-:W-:Y:S01]  /*0c70*/  IMAD.WIDE R2, R19, 0x4, R2 ;  /* 0x0000000413027825 */ /* 0x002fe200078e0202 */
[----:B----4-:R-:W-:-:S03]  /*0c80*/  FSETP.GEU.AND P3, PT, R0, -R27, PT ;  /* 0x8000001b0000720b */ /* 0x010fc60003f6e000 */
[----:B------:R-:W-:Y:S01]  /*0c90*/  FADD R0, R27, R0 ;  /* 0x000000001b007221 */ /* 0x000fe20000000000 */
[----:B-----5:R-:W-:Y:S01]  /*0ca0*/  FADD R4, R29, R16 ;  /* 0x000000101d047221 */ /* 0x020fe20000000000 */
[----:B------:R-:W-:Y:S01]  /*0cb0*/  FSETP.GEU.AND P6, PT, R16, -R29, PT ;  /* 0x8000001d1000720b */ /* 0x000fe20003fce000 */
[----:B---3--:R-:W-:Y:S01]  /*0cc0*/  FADD R5, R24, R17 ;  /* 0x0000001118057221 */ /* 0x008fe20000000000 */
[----:B------:R-:W-:Y:S01]  /*0cd0*/  FSETP.GEU.AND P2, PT, R17, -R24, PT ;  /* 0x800000181100720b */ /* 0x000fe20003f4e000 */
[----:B--2---:R-:W-:Y:S01]  /*0ce0*/  FADD R7, R25, R18 ;  /* 0x0000001219077221 */ /* 0x004fe20000000000 */
[----:B------:R-:W-:Y:S02]  /*0cf0*/  FSETP.GEU.AND P4, PT, R18, -R25, PT ;  /* 0x800000191200720b */ /* 0x000fe40003f8e000 */
[----:B------:R-:W-:Y:S02]  /*0d00*/  SEL R4, R4, RZ, P6 ;  /* 0x000000ff04047207 */ /* 0x000fe40003000000 */
[----:B------:R-:W-:-:S02]  /*0d10*/  SEL R5, R5, RZ, P2 ;  /* 0x000000ff05057207 */ /* 0x000fc40001000000 */
[----:B------:R-:W-:Y:S02]  /*0d20*/  SEL R6, R0, RZ, P3 ;  /* 0x000000ff00067207 */ /* 0x000fe40001800000 */
[----:B------:R-:W-:Y:S02]  /*0d30*/  SEL R7, R7, RZ, P4 ;  /* 0x000000ff07077207 */ /* 0x000fe40002000000 */
[----:B------:R-:W-:Y:S01]  /*0d40*/  FSETP.GEU.AND P5, PT, R23, -R12, PT ;  /* 0x8000000c1700720b */ /* 0x000fe20003fae000 */
[----:B------:R-:W-:Y:S01]  /*0d50*/  FADD R12, R12, R23 ;  /* 0x000000170c0c7221 */ /* 0x000fe20000000000 */
[----:B------:R-:W-:Y:S01]  /*0d60*/  FSETP.GEU.AND P6, PT, R22, -R13, PT ;  /* 0x8000000d1600720b */ /* 0x000fe20003fce000 */
[----:B------:R-:W-:Y:S01]  /*0d70*/  FADD R13, R13, R22 ;  /* 0x000000160d0d7221 */ /* 0x000fe20000000000 */
[----:B------:R1:W-:Y:S01]  /*0d80*/  @!P1 STG.E.128 desc[UR4][R2.64], R4 ;  /* 0x0000000402009986 */ /* 0x0003e2000c101d04 */
[----:B------:R-:W-:Y:S01]  /*0d90*/  FSETP.GEU.AND P3, PT, R14, -R15, PT ;  /* 0x8000000f0e00720b */ /* 0x000fe20003f6e000 */
[----:B------:R-:W-:Y:S01]  /*0da0*/  FADD R14, R15, R14 ;  /* 0x0000000e0f0e7221 */ /* 0x000fe20000000000 */
[----:B------:R-:W-:Y:S01]  /*0db0*/  FSETP.GEU.AND P2, PT, R26, -R28, PT ;  /* 0x8000001c1a00720b */ /* 0x000fe20003f4e000 */
[----:B------:R-:W-:Y:S01]  /*0dc0*/  FADD R26, R28, R26 ;  /* 0x0000001a1c1a7221 */ /* 0x000fe20000000000 */
[----:B------:R-:W-:-:S02]  /*0dd0*/  SEL R12, R12, RZ, P5 ;  /* 0x000000ff0c0c7207 */ /* 0x000fc40002800000 */
[----:B------:R-:W-:Y:S02]  /*0de0*/  SEL R13, R13, RZ, P6 ;  /* 0x000000ff0d0d7207 */ /* 0x000fe40003000000 */
[----:B------:R-:W-:Y:S02]  /*0df0*/  SEL R14, R14, RZ, P3 ;  /* 0x000000ff0e0e7207 */ /* 0x000fe40001800000 */
[----:B------:R-:W-:Y:S01]  /*0e00*/  SEL R15, R26, RZ, P2 ;  /* 0x000000ff1a0f7207 */ /* 0x000fe20001000000 */
[----:B-1----:R-:W-:Y:S06]  /*0e10*/  @P0 EXIT ;  /* 0x000000000000094d */ /* 0x002fec0003800000 */
[----:B------:R-:W-:Y:S01]  /*0e20*/  STG.E.128 desc[UR4][R2.64+0x800], R12 ;  /* 0x0008000c02007986 */ /* 0x000fe2000c101d04 */
[----:B------:R-:W-:Y:S05]  /*0e30*/  EXIT ;  /* 0x000000000000794d */ /* 0x000fea0003800000 */
.L_x_0:
[----:B------:R-:W-:-:S00]  /*0e40*/  BRA `(.L_x_0) ;  /* 0xfffffffc00fc7947 */ /* 0x000fc0000383ffff */
[----:B------:R-:W-:-:S00]  /*0e50*/  NOP ;  /* 0x0000000000007918 */ /* 0x000fc00000000000 */
        /* <DEDUP_REMOVED lines=10> */
.L_x_1:


//--------------------- .nv.constant0.triton_poi_fused_convolution_reflection_pad2d_relu_1 --------------------------
	.section	.nv.constant0.triton_poi_fused_convolution_reflection_pad2d_relu_1,"a",@progbits
	.sectionflags	@""
	.align	4
.nv.constant0.triton_poi_fused_convolution_reflection_pad2d_relu_1:
	.zero		556
